//
// Generated by NVIDIA NVVM Compiler
//
// Compiler Build ID: CL-36424714
// Cuda compilation tools, release 13.0, V13.0.88
// Based on NVVM 20.0.0
//

.version 9.0
.target sm_100
.address_size 64

	// .globl	_Z11convolutionPiS_S_

.visible .entry _Z11convolutionPiS_S_(
	.param .u64 .ptr .align 1 _Z11convolutionPiS_S__param_0,
	.param .u64 .ptr .align 1 _Z11convolutionPiS_S__param_1,
	.param .u64 .ptr .align 1 _Z11convolutionPiS_S__param_2
)
{
	.reg .pred 	%p<5>;
	.reg .b32 	%r<23>;
	.reg .b64 	%rd<15>;

	ld.param.u64 	%rd4, [_Z11convolutionPiS_S__param_0];
	ld.param.u64 	%rd5, [_Z11convolutionPiS_S__param_1];
	ld.param.u64 	%rd3, [_Z11convolutionPiS_S__param_2];
	cvta.to.global.u64 	%rd1, %rd5;
	cvta.to.global.u64 	%rd2, %rd4;
	mov.u32 	%r10, %ctaid.x;
	mov.u32 	%r11, %ntid.x;
	mov.u32 	%r12, %tid.x;
	mad.lo.s32 	%r1, %r10, %r11, %r12;
	setp.gt.s32 	%p1, %r1, 9;
	@%p1 bra 	$L__BB0_8;
	add.s32 	%r2, %r1, -1;
	setp.gt.u32 	%p2, %r2, 9;
	mov.b32 	%r21, 0;
	@%p2 bra 	$L__BB0_3;
	mul.wide.u32 	%rd6, %r2, 4;
	add.s64 	%rd7, %rd2, %rd6;
	ld.global.u32 	%r14, [%rd7];
	ld.global.u32 	%r15, [%rd1];
	mul.lo.s32 	%r21, %r15, %r14;
$L__BB0_3:
	setp.gt.u32 	%p3, %r1, 9;
	@%p3 bra 	$L__BB0_5;
	mul.wide.u32 	%rd8, %r1, 4;
	add.s64 	%rd9, %rd2, %rd8;
	ld.global.u32 	%r16, [%rd9];
	ld.global.u32 	%r17, [%rd1+4];
	mad.lo.s32 	%r21, %r17, %r16, %r21;
$L__BB0_5:
	add.s32 	%r7, %r1, 1;
	setp.gt.u32 	%p4, %r7, 9;
	@%p4 bra 	$L__BB0_7;
	mul.wide.u32 	%rd10, %r7, 4;
	add.s64 	%rd11, %rd2, %rd10;
	ld.global.u32 	%r18, [%rd11];
	ld.global.u32 	%r19, [%rd1+8];
	mad.lo.s32 	%r21, %r19, %r18, %r21;
$L__BB0_7:
	cvta.to.global.u64 	%rd12, %rd3;
	mul.wide.s32 	%rd13, %r1, 4;
	add.s64 	%rd14, %rd12, %rd13;
	st.global.u32 	[%rd14], %r21;
$L__BB0_8:
	ret;

}


// ===== COMPILED SASS (sm_100) =====

	.target	sm_100

	.elftype	@"ET_EXEC"


//--------------------- .note.nv.tkinfo           --------------------------
	.section	.note.nv.tkinfo,"",@"SHT_NOTE"
	.sectionflags	@"SHF_NOTE_NV_TKINFO"
	.tkinfo
        /*0018*/ 	.word	0x00000002
        /*0030*/ 	.string	""
        /*0030*/ 	.string	"ptxas"
        /*0030*/ 	.string	"Cuda compilation tools, release 13.0, V13.0.88"
        /*0030*/ 	.string	"Build cuda_13.0.r13.0/compiler.36424714_0"
        /*0030*/ 	.string	"-arch sm_100 -m 64 "



//--------------------- .note.nv.cuinfo           --------------------------
	.section	.note.nv.cuinfo,"",@"SHT_NOTE"
	.sectionflags	@"SHF_NOTE_NV_CUINFO"
        /*0018*/ 	.short	0x0002
        /*001a*/ 	.short	0x0064
        /*001c*/ 	.short	0x0082
	.zero		2


//--------------------- .nv.info                  --------------------------
	.section	.nv.info,"",@"SHT_CUDA_INFO"
	.align	4


	//----- nvinfo : EIATTR_REGCOUNT
	.align		4
        /*0000*/ 	.byte	0x04, 0x2f
        /*0002*/ 	.short	(.L_1 - .L_0)
	.align		4
.L_0:
        /*0004*/ 	.word	index@(_Z11convolutionPiS_S_)
        /*0008*/ 	.word	0x00000014


	//----- nvinfo : EIATTR_FRAME_SIZE
	.align		4
.L_1:
        /*000c*/ 	.byte	0x04, 0x11
        /*000e*/ 	.short	(.L_3 - .L_2)
	.align		4
.L_2:
        /*0010*/ 	.word	index@(_Z11convolutionPiS_S_)
        /*0014*/ 	.word	0x00000000


	//----- nvinfo : EIATTR_MIN_STACK_SIZE
	.align		4
.L_3:
        /*0018*/ 	.byte	0x04, 0x12
        /*001a*/ 	.short	(.L_5 - .L_4)
	.align		4
.L_4:
        /*001c*/ 	.word	index@(_Z11convolutionPiS_S_)
        /*0020*/ 	.word	0x00000000
.L_5:


//--------------------- .nv.compat                --------------------------
	.section	.nv.compat,"",@"SHT_CUDA_COMPAT_INFO"
	.align	4
        /*0000*/ 	.byte	0x02, 0x09, 0x00, 0x00, 0x02, 0x02, 0x01, 0x00, 0x02, 0x05, 0x05, 0x00, 0x03, 0x07, 0x01, 0x01
        /*0010*/ 	.byte	0x02, 0x03, 0x00, 0x00, 0x02, 0x06, 0x01, 0x00, 0x04, 0x0b, 0x08, 0x00, 0x09, 0x00, 0x00, 0x00
        /*0020*/ 	.byte	0x00, 0x00, 0x00, 0x00


//--------------------- .nv.info._Z11convolutionPiS_S_ --------------------------
	.section	.nv.info._Z11convolutionPiS_S_,"",@"SHT_CUDA_INFO"
	.sectionflags	@""
	.align	4


	//----- nvinfo : EIATTR_CUDA_API_VERSION
	.align		4
        /*0000*/ 	.byte	0x04, 0x37
        /*0002*/ 	.short	(.L_7 - .L_6)
.L_6:
        /*0004*/ 	.word	0x00000082


	//----- nvinfo : EIATTR_KPARAM_INFO
	.align		4
.L_7:
        /*0008*/ 	.byte	0x04, 0x17
        /*000a*/ 	.short	(.L_9 - .L_8)
.L_8:
        /*000c*/ 	.word	0x00000000
        /*0010*/ 	.short	0x0002
        /*0012*/ 	.short	0x0010
        /*0014*/ 	.byte	0x00, 0xf5, 0x21, 0x00


	//----- nvinfo : EIATTR_KPARAM_INFO
	.align		4
.L_9:
        /*0018*/ 	.byte	0x04, 0x17
        /*001a*/ 	.short	(.L_11 - .L_10)
.L_10:
        /*001c*/ 	.word	0x00000000
        /*0020*/ 	.short	0x0001
        /*0022*/ 	.short	0x0008
        /*0024*/ 	.byte	0x00, 0xf5, 0x21, 0x00


	//----- nvinfo : EIATTR_KPARAM_INFO
	.align		4
.L_11:
        /*0028*/ 	.byte	0x04, 0x17
        /*002a*/ 	.short	(.L_13 - .L_12)
.L_12:
        /*002c*/ 	.word	0x00000000
        /*0030*/ 	.short	0x0000
        /*0032*/ 	.short	0x0000
        /*0034*/ 	.byte	0x00, 0xf5, 0x21, 0x00


	//----- nvinfo : EIATTR_SPARSE_MMA_MASK
	.align		4
.L_13:
        /*0038*/ 	.byte	0x03, 0x50
        /*003a*/ 	.short	0x0000


	//----- nvinfo : EIATTR_MAXREG_COUNT
	.align		4
        /*003c*/ 	.byte	0x03, 0x1b
        /*003e*/ 	.short	0x00ff


	//----- nvinfo : EIATTR_MERCURY_ISA_VERSION
	.align		4
        /*0040*/ 	.byte	0x03, 0x5f
        /*0042*/ 	.short	0x0101


	//----- nvinfo : EIATTR_VRC_CTA_INIT_COUNT
	.align		4
        /*0044*/ 	.byte	0x02, 0x4a
	.zero		1
	.zero		1


	//----- nvinfo : EIATTR_EXIT_INSTR_OFFSETS
	.align		4
        /*0048*/ 	.byte	0x04, 0x1c
        /*004a*/ 	.short	(.L_15 - .L_14)


	//   ....[0]....
.L_14:
        /*004c*/ 	.word	0x00000060


	//   ....[1]....
        /*0050*/ 	.word	0x00000230


	//----- nvinfo : EIATTR_CBANK_PARAM_SIZE
	.align		4
.L_15:
        /*0054*/ 	.byte	0x03, 0x19
        /*0056*/ 	.short	0x0018


	//----- nvinfo : EIATTR_PARAM_CBANK
	.align		4
        /*0058*/ 	.byte	0x04, 0x0a
        /*005a*/ 	.short	(.L_17 - .L_16)
	.align		4
.L_16:
        /*005c*/ 	.word	index@(.nv.constant0._Z11convolutionPiS_S_)
        /*0060*/ 	.short	0x0380
        /*0062*/ 	.short	0x0018


	//----- nvinfo : EIATTR_SW_WAR
	.align		4
.L_17:
        /*0064*/ 	.byte	0x04, 0x36
        /*0066*/ 	.short	(.L_19 - .L_18)
.L_18:
        /*0068*/ 	.word	0x00000008
.L_19:


//--------------------- .nv.callgraph             --------------------------
	.section	.nv.callgraph,"",@"SHT_CUDA_CALLGRAPH"
	.align	4
	.sectionentsize	8
	.align		4
        /*0000*/ 	.word	0x00000000
	.align		4
        /*0004*/ 	.word	0xffffffff
	.align		4
        /*0008*/ 	.word	0x00000000
	.align		4
        /*000c*/ 	.word	0xfffffffe
	.align		4
        /*0010*/ 	.word	0x00000000
	.align		4
        /*0014*/ 	.word	0xfffffffd
	.align		4
        /*0018*/ 	.word	0x00000000
	.align		4
        /*001c*/ 	.word	0xfffffffc


//--------------------- .text._Z11convolutionPiS_S_ --------------------------
	.section	.text._Z11convolutionPiS_S_,"ax",@progbits
	.align	128
        .global         _Z11convolutionPiS_S_
        .type           _Z11convolutionPiS_S_,@function
        .size           _Z11convolutionPiS_S_,(.L_x_1 - _Z11convolutionPiS_S_)
        .other          _Z11convolutionPiS_S_,@"STO_CUDA_ENTRY STV_DEFAULT"
_Z11convolutionPiS_S_:
.text._Z11convolutionPiS_S_:
[----:B------:R-:W-:Y:S01]  /*0000*/  LDC R1, c[0x0][0x37c] ;  /* 0x0000df00ff017b82 */ /* 0x000fe20000000800 */
[----:B------:R-:W0:Y:S07]  /*0010*/  S2R R3, SR_TID.X ;  /* 0x0000000000037919 */ /* 0x000e2e0000002100 */
[----:B------:R-:W0:Y:S08]  /*0020*/  S2UR UR4, SR_CTAID.X ;  /* 0x00000000000479c3 */ /* 0x000e300000002500 */
[----:B------:R-:W0:Y:S02]  /*0030*/  LDC R0, c[0x0][0x360] ;  /* 0x0000d800ff007b82 */ /* 0x000e240000000800 */
[----:B0-----:R-:W-:-:S05]  /*0040*/  IMAD R0, R0, UR4, R3 ;  /* 0x0000000400007c24 */ /* 0x001fca000f8e0203 */
[----:B------:R-:W-:-:S13]  /*0050*/  ISETP.GT.AND P0, PT, R0, 0x9, PT ;  /* 0x000000090000780c */ /* 0x000fda0003f04270 */
[----:B------:R-:W-:Y:S05]  /*0060*/  @P0 EXIT ;  /* 0x000000000000094d */ /* 0x000fea0003800000 */
[C---:B------:R-:W-:Y:S01]  /*0070*/  IADD3 R15, PT, PT, R0.reuse, -0x1, RZ ;  /* 0xffffffff000f7810 */ /* 0x040fe20007ffe0ff */
[----:B------:R-:W0:Y:S01]  /*0080*/  LDCU.64 UR4, c[0x0][0x358] ;  /* 0x00006b00ff0477ac */ /* 0x000e220008000a00 */
[C---:B------:R-:W-:Y:S02]  /*0090*/  ISETP.GT.U32.AND P1, PT, R0.reuse, 0x9, PT ;  /* 0x000000090000780c */ /* 0x040fe40003f24070 */
[----:B------:R-:W-:Y:S02]  /*00a0*/  ISETP.GT.U32.AND P0, PT, R15, 0x9, PT ;  /* 0x000000090f00780c */ /* 0x000fe40003f04070 */
[----:B------:R-:W-:-:S04]  /*00b0*/  IADD3 R17, PT, PT, R0, 0x1, RZ ;  /* 0x0000000100117810 */ /* 0x000fc80007ffe0ff */
[----:B------:R-:W-:-:S05]  /*00c0*/  ISETP.GT.U32.AND P2, PT, R17, 0x9, PT ;  /* 0x000000091100780c */ /* 0x000fca0003f44070 */
[----:B------:R-:W1:Y:S08]  /*00d0*/  @!P1 LDC.64 R10, c[0x0][0x380] ;  /* 0x0000e000ff0a9b82 */ /* 0x000e700000000a00 */
[----:B------:R-:W2:Y:S08]  /*00e0*/  @!P0 LDC.64 R6, c[0x0][0x380] ;  /* 0x0000e000ff068b82 */ /* 0x000eb00000000a00 */
[----:B------:R-:W3:Y:S08]  /*00f0*/  @!P0 LDC.64 R8, c[0x0][0x388] ;  /* 0x0000e200ff088b82 */ /* 0x000ef00000000a00 */
[----:B------:R-:W4:Y:S01]  /*0100*/  @!P2 LDC.64 R12, c[0x0][0x380] ;  /* 0x0000e000ff0cab82 */ /* 0x000f220000000a00 */
[----:B-1----:R-:W-:-:S06]  /*0110*/  @!P1 IMAD.WIDE.U32 R10, R0, 0x4, R10 ;  /* 0x00000004000a9825 */ /* 0x002fcc00078e000a */
[----:B0-----:R-:W5:Y:S01]  /*0120*/  @!P1 LDG.E R10, desc[UR4][R10.64] ;  /* 0x000000040a0a9981 */ /* 0x001f62000c1e1900 */
[----:B------:R-:W0:Y:S01]  /*0130*/  @!P1 LDC.64 R4, c[0x0][0x388] ;  /* 0x0000e200ff049b82 */ /* 0x000e220000000a00 */
[----:B--2---:R-:W-:-:S06]  /*0140*/  @!P0 IMAD.WIDE.U32 R6, R15, 0x4, R6 ;  /* 0x000000040f068825 */ /* 0x004fcc00078e0006 */
[----:B------:R-:W2:Y:S01]  /*0150*/  @!P0 LDG.E R6, desc[UR4][R6.64] ;  /* 0x0000000406068981 */ /* 0x000ea2000c1e1900 */
[----:B------:R-:W1:Y:S03]  /*0160*/  @!P2 LDC.64 R2, c[0x0][0x388] ;  /* 0x0000e200ff02ab82 */ /* 0x000e660000000a00 */
[----:B---3--:R-:W2:Y:S01]  /*0170*/  @!P0 LDG.E R9, desc[UR4][R8.64] ;  /* 0x0000000408098981 */ /* 0x008ea2000c1e1900 */
[----:B----4-:R-:W-:-:S04]  /*0180*/  @!P2 IMAD.WIDE.U32 R12, R17, 0x4, R12 ;  /* 0x00000004110ca825 */ /* 0x010fc800078e000c */
[----:B------:R-:W3:Y:S02]  /*0190*/  LDC.64 R14, c[0x0][0x390] ;  /* 0x0000e400ff0e7b82 */ /* 0x000ee40000000a00 */
[----:B------:R-:W4:Y:S04]  /*01a0*/  @!P2 LDG.E R12, desc[UR4][R12.64] ;  /* 0x000000040c0ca981 */ /* 0x000f28000c1e1900 */
[----:B0-----:R-:W5:Y:S04]  /*01b0*/  @!P1 LDG.E R4, desc[UR4][R4.64+0x4] ;  /* 0x0000040404049981 */ /* 0x001f68000c1e1900 */
[----:B-1----:R-:W4:Y:S01]  /*01c0*/  @!P2 LDG.E R2, desc[UR4][R2.64+0x8] ;  /* 0x000008040202a981 */ /* 0x002f22000c1e1900 */
[----:B------:R-:W-:-:S02]  /*01d0*/  HFMA2 R17, -RZ, RZ, 0, 0 ;  /* 0x00000000ff117431 */ /* 0x000fc400000001ff */
[----:B--2---:R-:W-:Y:S02]  /*01e0*/  @!P0 IMAD R17, R6, R9, RZ ;  /* 0x0000000906118224 */ /* 0x004fe400078e02ff */
[----:B---3--:R-:W-:-:S04]  /*01f0*/  IMAD.WIDE R6, R0, 0x4, R14 ;  /* 0x0000000400067825 */ /* 0x008fc800078e020e */
[----:B-----5:R-:W-:-:S04]  /*0200*/  @!P1 IMAD R17, R10, R4, R17 ;  /* 0x000000040a119224 */ /* 0x020fc800078e0211 */
[----:B----4-:R-:W-:-:S05]  /*0210*/  @!P2 IMAD R17, R12, R2, R17 ;  /* 0x000000020c11a224 */ /* 0x010fca00078e0211 */
[----:B------:R-:W-:Y:S01]  /*0220*/  STG.E desc[UR4][R6.64], R17 ;  /* 0x0000001106007986 */ /* 0x000fe2000c101904 */
[----:B------:R-:W-:Y:S05]  /*0230*/  EXIT ;  /* 0x000000000000794d */ /* 0x000fea0003800000 */
.L_x_0:
[----:B------:R-:W-:-:S00]  /*0240*/  BRA `(.L_x_0) ;  /* 0xfffffffc00fc7947 */ /* 0x000fc0000383ffff */
[----:B------:R-:W-:-:S00]  /*0250*/  NOP ;  /* 0x0000000000007918 */ /* 0x000fc00000000000 */
        /* <DEDUP_REMOVED lines=10> */
.L_x_1:


//--------------------- .nv.shared.reserved.0     --------------------------
	.section	.nv.shared.reserved.0,"aw",@nobits
	.weak		__nv_reservedSMEM_offset_0_alias
	.size		__nv_reservedSMEM_offset_0_alias, 0, 64
	.other		__nv_reservedSMEM_offset_0_alias,@"STO_CUDA_RESERVED_SHARED STV_DEFAULT"
__nv_reservedSMEM_offset_0_alias:
	.zero		0
	.zero		64


//--------------------- .nv.constant0._Z11convolutionPiS_S_ --------------------------
	.section	.nv.constant0._Z11convolutionPiS_S_,"a",@progbits
	.sectionflags	@""
	.align	4
.nv.constant0._Z11convolutionPiS_S_:
	.zero		920


//--------------------- SYMBOLS --------------------------

	.type		.nv.reservedSmem.offset0,@object
	.size		.nv.reservedSmem.offset0,0x4
